	.headerflags	@"EF_CUDA_TEXMODE_UNIFIED EF_CUDA_64BIT_ADDRESS EF_CUDA_ACCELERATORS EF_CUDA_SM90 EF_CUDA_VIRTUAL_SM(EF_CUDA_SM90)"
	.elftype	@"ET_EXEC"


//--------------------- .nv.info                  --------------------------
	.section	.nv.info,"",@"SHT_CUDA_INFO"
	.align	4


	//----- nvinfo : EIATTR_REGCOUNT
	.align		4
        /*0000*/ 	.byte	0x04, 0x2f
        /*0002*/ 	.short	(.L_2 - .L_1)
	.align		4
.L_1:
        /*0004*/ 	.word	index@(triton_poi_fused_convolution_elu_32)
        /*0008*/ 	.word	0x0000001f


	//----- nvinfo : EIATTR_MIN_STACK_SIZE
	.align		4
.L_2:
        /*000c*/ 	.byte	0x04, 0x12
        /*000e*/ 	.short	(.L_4 - .L_3)
	.align		4
.L_3:
        /*0010*/ 	.word	index@(triton_poi_fused_convolution_elu_32)
        /*0014*/ 	.word	0x00000000


	//----- nvinfo : EIATTR_FRAME_SIZE
	.align		4
.L_4:
        /*0018*/ 	.byte	0x04, 0x11
        /*001a*/ 	.short	(.L_6 - .L_5)
	.align		4
.L_5:
        /*001c*/ 	.word	index@(triton_poi_fused_convolution_elu_32)
        /*0020*/ 	.word	0x00000000


	//----- nvinfo : EIATTR_MIN_STACK_SIZE
	.align		4
.L_6:
        /*0024*/ 	.byte	0x04, 0x12
        /*0026*/ 	.short	(.L_8 - .L_7)
	.align		4
.L_7:
        /*0028*/ 	.word	index@(triton_poi_fused_convolution_elu_32)
        /*002c*/ 	.word	0x00000000
.L_8:


//--------------------- .nv.info.triton_poi_fused_convolution_elu_32 --------------------------
	.section	.nv.info.triton_poi_fused_convolution_elu_32,"",@"SHT_CUDA_INFO"
	.sectionflags	@""
	.align	4


	//----- nvinfo : EIATTR_CUDA_API_VERSION
	.align		4
        /*0000*/ 	.byte	0x04, 0x37
        /*0002*/ 	.short	(.L_10 - .L_9)
.L_9:
        /*0004*/ 	.word	0x0000007c


	//----- nvinfo : EIATTR_KPARAM_INFO
	.align		4
.L_10:
        /*0008*/ 	.byte	0x04, 0x17
        /*000a*/ 	.short	(.L_12 - .L_11)
.L_11:
        /*000c*/ 	.word	0x00000000
        /*0010*/ 	.short	0x0002
        /*0012*/ 	.short	0x0010
        /*0014*/ 	.byte	0x00, 0xf0, 0x11, 0x00


	//----- nvinfo : EIATTR_KPARAM_INFO
	.align		4
.L_12:
        /*0018*/ 	.byte	0x04, 0x17
        /*001a*/ 	.short	(.L_14 - .L_13)
.L_13:
        /*001c*/ 	.word	0x00000000
        /*0020*/ 	.short	0x0001
        /*0022*/ 	.short	0x0008
        /*0024*/ 	.byte	0x00, 0xf4, 0x21, 0x00


	//----- nvinfo : EIATTR_KPARAM_INFO
	.align		4
.L_14:
        /*0028*/ 	.byte	0x04, 0x17
        /*002a*/ 	.short	(.L_16 - .L_15)
.L_15:
        /*002c*/ 	.word	0x00000000
        /*0030*/ 	.short	0x0000
        /*0032*/ 	.short	0x0000
        /*0034*/ 	.byte	0x00, 0xf4, 0x21, 0x00


	//----- nvinfo : EIATTR_SPARSE_MMA_MASK
	.align		4
.L_16:
        /*0038*/ 	.byte	0x03, 0x50
        /*003a*/ 	.short	0x0000


	//----- nvinfo : EIATTR_MAXREG_COUNT
	.align		4
        /*003c*/ 	.byte	0x03, 0x1b
        /*003e*/ 	.short	0x00ff


	//----- nvinfo : EIATTR_EXIT_INSTR_OFFSETS
	.align		4
        /*0040*/ 	.byte	0x04, 0x1c
        /*0042*/ 	.short	(.L_18 - .L_17)


	//   ....[0]....
.L_17:
        /*0044*/ 	.word	0x00000f80


	//----- nvinfo : EIATTR_REQNTID
	.align		4
.L_18:
        /*0048*/ 	.byte	0x04, 0x10
        /*004a*/ 	.short	(.L_20 - .L_19)
.L_19:
        /*004c*/ 	.word	0x00000080
        /*0050*/ 	.word	0x00000001
        /*0054*/ 	.word	0x00000001


	//----- nvinfo : EIATTR_CBANK_PARAM_SIZE
	.align		4
.L_20:
        /*0058*/ 	.byte	0x03, 0x19
        /*005a*/ 	.short	0x0014


	//----- nvinfo : EIATTR_PARAM_CBANK
	.align		4
        /*005c*/ 	.byte	0x04, 0x0a
        /*005e*/ 	.short	(.L_22 - .L_21)
	.align		4
.L_21:
        /*0060*/ 	.word	index@(.nv.constant0.triton_poi_fused_convolution_elu_32)
        /*0064*/ 	.short	0x0210
        /*0066*/ 	.short	0x0014


	//----- nvinfo : EIATTR_SW_WAR
	.align		4
.L_22:
        /*0068*/ 	.byte	0x04, 0x36
        /*006a*/ 	.short	(.L_24 - .L_23)
.L_23:
        /*006c*/ 	.word	0x00000008
.L_24:


//--------------------- .nv.callgraph             --------------------------
	.section	.nv.callgraph,"",@"SHT_CUDA_CALLGRAPH"
	.align	4
	.sectionentsize	8
	.align		4
        /*0000*/ 	.word	0x00000000
	.align		4
        /*0004*/ 	.word	0xffffffff
	.align		4
        /*0008*/ 	.word	0x00000000
	.align		4
        /*000c*/ 	.word	0xfffffffe
	.align		4
        /*0010*/ 	.word	0x00000000
	.align		4
        /*0014*/ 	.word	0xfffffffd
	.align		4
        /*0018*/ 	.word	0x00000000
	.align		4
        /*001c*/ 	.word	0xfffffffc


//--------------------- .nv.constant4             --------------------------
	.section	.nv.constant4,"a",@progbits
	.align	8
	.align		8
.nv.constant4:
        /*0000*/ 	.dword	_$_str


//--------------------- .text.triton_poi_fused_convolution_elu_32 --------------------------
	.section	.text.triton_poi_fused_convolution_elu_32,"ax",@progbits
	.align	128
        .global         triton_poi_fused_convolution_elu_32
        .type           triton_poi_fused_convolution_elu_32,@function
        .size           triton_poi_fused_convolution_elu_32,(.L_x_1 - triton_poi_fused_convolution_elu_32)
        .other          triton_poi_fused_convolution_elu_32,@"STO_CUDA_ENTRY STV_DEFAULT"
triton_poi_fused_convolution_elu_32:
.text.triton_poi_fused_convolution_elu_32:
[----:B------:R-:W-:Y:S01]  /*0000*/  LDC R1, c[0x0][0x28] ;  /* 0x00000a00ff017b82 */ /* 0x000fe20000000800 */
[----:B------:R-:W1:Y:S07]  /*0010*/  S2R R0, SR_TID.X ;  /* 0x0000000000007919 */ /* 0x000e6e0000002100 */
[----:B------:R-:W2:Y:S01]  /*0020*/  LDC.64 R8, c[0x0][0x218] ;  /* 0x00008600ff087b82 */ /* 0x000ea20000000a00 */
[----:B------:R-:W-:Y:S01]  /*0030*/  ULDC.64 UR4, c[0x0][0x208] ;  /* 0x0000820000047ab9 */ /* 0x000fe20000000a00 */
[----:B------:R-:W3:Y:S06]  /*0040*/  S2R R5, SR_CTAID.X ;  /* 0x0000000000057919 */ /* 0x000eec0000002500 */
[----:B------:R-:W4:Y:S01]  /*0050*/  LDC.64 R2, c[0x0][0x210] ;  /* 0x00008400ff027b82 */ /* 0x000f220000000a00 */
[----:B-1----:R-:W-:-:S04]  /*0060*/  SHF.L.U32 R0, R0, 0x2, RZ ;  /* 0x0000000200007819 */ /* 0x002fc800000006ff */
[----:B------:R-:W-:Y:S02]  /*0070*/  LOP3.LUT R0, R0, 0x1fc, RZ, 0xc0, !PT ;  /* 0x000001fc00007812 */ /* 0x000fe400078ec0ff */
[----:B---3--:R-:W-:Y:S02]  /*0080*/  SHF.R.S32.HI R4, RZ, 0x15, R5 ;  /* 0x00000015ff047819 */ /* 0x008fe40000011405 */
[----:B------:R-:W-:Y:S02]  /*0090*/  LEA R5, R5, R0, 0xa ;  /* 0x0000000005057211 */ /* 0x000fe400078e50ff */
[----:B------:R-:W-:-:S03]  /*00a0*/  SGXT R0, R4, 0x1 ;  /* 0x000000010400781a */ /* 0x000fc60000000200 */
[----:B----4-:R-:W-:Y:S01]  /*00b0*/  IMAD.WIDE R2, R5, 0x4, R2 ;  /* 0x0000000405027825 */ /* 0x010fe200078e0202 */
[----:B------:R-:W-:-:S04]  /*00c0*/  LEA.HI R0, R0, R5, RZ, 0x9 ;  /* 0x0000000500007211 */ /* 0x000fc800078f48ff */
[----:B------:R-:W-:Y:S01]  /*00d0*/  LOP3.LUT R0, R0, 0xfffffe00, RZ, 0xc0, !PT ;  /* 0xfffffe0000007812 */ /* 0x000fe200078ec0ff */
[----:B------:R-:W3:Y:S03]  /*00e0*/  LDG.E.128 R12, desc[UR4][R2.64] ;  /* 0x00000004020c7981 */ /* 0x000ee6000c1e1d00 */
[----:B------:R-:W-:-:S05]  /*00f0*/  IADD3 R7, R5, -R0, RZ ;  /* 0x8000000005077210 */ /* 0x000fca0007ffe0ff */
[----:B--2---:R-:W-:Y:S02]  /*0100*/  IMAD.WIDE R8, R7, 0x4, R8 ;  /* 0x0000000407087825 */ /* 0x004fe400078e0208 */
[----:B------:R-:W2:Y:S04]  /*0110*/  LDG.E.128 R4, desc[UR4][R2.64+0x800] ;  /* 0x0008000402047981 */ /* 0x000ea8000c1e1d00 */
[----:B------:R-:W3:Y:S01]  /*0120*/  LDG.E.EL.128 R8, desc[UR4][R8.64] ;  /* 0x0000000408087981 */ /* 0x000ee2000c2e1d00 */
[----:B------:R-:W-:Y:S01]  /*0130*/  HFMA2.MMA R18, -RZ, RZ, 0.83837890625, -4044 ;  /* 0x3ab5ebe6ff127435 */ /* 0x000fe200000001ff */
[----:B---3--:R-:W-:-:S04]  /*0140*/  FADD R20, R15, R11 ;  /* 0x0000000b0f147221 */ /* 0x008fc80000000000 */
[----:B------:R-:W-:-:S06]  /*0150*/  FMUL R16, R20, 1.4426950216293334961 ;  /* 0x3fb8aa3b14107820 */ /* 0x000fcc0000400000 */
[----:B------:R-:W1:Y:S01]  /*0160*/  FRND R16, R16 ;  /* 0x0000001000107307 */ /* 0x000e620000201000 */
[----:B------:R-:W-:-:S05]  /*0170*/  FADD.FTZ R0, |R20|, -RZ ;  /* 0x800000ff14007221 */ /* 0x000fca0000010200 */
[----:B------:R-:W-:Y:S01]  /*0180*/  FSETP.GEU.AND P0, PT, R0, 0.40999999642372131348, PT ;  /* 0x3ed1eb850000780b */ /* 0x000fe20003f0e000 */
[----:B------:R-:W-:-:S03]  /*0190*/  FADD R19, R14, R10 ;  /* 0x0000000a0e137221 */ /* 0x000fc60000000000 */
[----:B-1----:R-:W-:-:S05]  /*01a0*/  FSEL R17, R16, RZ, P0 ;  /* 0x000000ff10117208 */ /* 0x002fca0000000000 */
[----:B------:R-:W-:Y:S01]  /*01b0*/  FFMA.FTZ R22, -R17, 0.693145751953125, R20 ;  /* 0x3f31720011167823 */ /* 0x000fe20000010114 */
[----:B------:R-:W-:-:S03]  /*01c0*/  FMUL R0, R19, 1.4426950216293334961 ;  /* 0x3fb8aa3b13007820 */ /* 0x000fc60000400000 */
[C---:B------:R-:W-:Y:S01]  /*01d0*/  FFMA.FTZ R21, -R17.reuse, 1.428606765330187045e-06, R22 ;  /* 0x35bfbe8e11157823 */ /* 0x040fe20000010116 */
[----:B------:R-:W-:-:S03]  /*01e0*/  FSETP.NEU.AND P0, PT, R17, 128, PT ;  /* 0x430000001100780b */ /* 0x000fc60003f0d000 */
[----:B------:R-:W-:Y:S01]  /*01f0*/  FFMA.FTZ R16, R21, R18, 0.0083824126049876213074 ;  /* 0x3c09566315107423 */ /* 0x000fe20000010012 */
[----:B------:R-:W1:Y:S01]  /*0200*/  FRND R0, R0 ;  /* 0x0000000000007307 */ /* 0x000e620000201000 */
[----:B------:R-:W-:Y:S02]  /*0210*/  FSEL R17, R17, 127, P0 ;  /* 0x42fe000011117808 */ /* 0x000fe40000000000 */
[----:B------:R-:W-:-:S04]  /*0220*/  FFMA.FTZ R16, R21, R16, 0.041667830199003219604 ;  /* 0x3d2aabe315107423 */ /* 0x000fc80000010010 */
[----:B------:R-:W-:Y:S01]  /*0230*/  FFMA.FTZ R22, R21, R16, 0.16666397452354431152 ;  /* 0x3e2aa9f615167423 */ /* 0x000fe20000010010 */
[----:B------:R-:W3:Y:S01]  /*0240*/  MUFU.EX2 R24, R17 ;  /* 0x0000001100187308 */ /* 0x000ee20000000800 */
[----:B------:R-:W-:Y:S02]  /*0250*/  FADD.FTZ R16, |R19|, -RZ ;  /* 0x800000ff13107221 */ /* 0x000fe40000010200 */
[----:B------:R-:W-:-:S03]  /*0260*/  FFMA.FTZ R22, R21, R22, 0.49999994039535522461 ;  /* 0x3efffffe15167423 */ /* 0x000fc60000010016 */
[----:B------:R-:W-:Y:S01]  /*0270*/  FSETP.GEU.AND P1, PT, R16, 0.40999999642372131348, PT ;  /* 0x3ed1eb851000780b */ /* 0x000fe20003f2e000 */
[----:B------:R-:W-:-:S03]  /*0280*/  FMUL R22, R21, R22 ;  /* 0x0000001615167220 */ /* 0x000fc60000400000 */
[----:B-1----:R-:W-:Y:S01]  /*0290*/  FSEL R0, R0, RZ, P1 ;  /* 0x000000ff00007208 */ /* 0x002fe20000800000 */
[----:B------:R-:W-:Y:S01]  /*02a0*/  FFMA.FTZ R21, R21, R22, R21 ;  /* 0x0000001615157223 */ /* 0x000fe20000010015 */
[----:B---3--:R-:W-:-:S03]  /*02b0*/  FADD R23, R24, -1 ;  /* 0xbf80000018177421 */ /* 0x008fc60000000000 */
[----:B------:R-:W-:Y:S01]  /*02c0*/  FFMA.FTZ R25, -R0, 0.693145751953125, R19 ;  /* 0x3f31720000197823 */ /* 0x000fe20000010113 */
[----:B------:R-:W-:Y:S01]  /*02d0*/  FADD R16, R13, R9 ;  /* 0x000000090d107221 */ /* 0x000fe20000000000 */
[----:B------:R-:W-:Y:S02]  /*02e0*/  FFMA.FTZ R24, R24, R21, R23 ;  /* 0x0000001518187223 */ /* 0x000fe40000010017 */
[C---:B------:R-:W-:Y:S01]  /*02f0*/  FFMA.FTZ R21, -R0.reuse, 1.428606765330187045e-06, R25 ;  /* 0x35bfbe8e00157823 */ /* 0x040fe20000010119 */
[----:B------:R-:W-:Y:S01]  /*0300*/  FSETP.NEU.AND P2, PT, R0, 128, PT ;  /* 0x430000000000780b */ /* 0x000fe20003f4d000 */
[----:B------:R-:W-:Y:S02]  /*0310*/  FMUL R22, R16, 1.4426950216293334961 ;  /* 0x3fb8aa3b10167820 */ /* 0x000fe40000400000 */
[----:B------:R-:W-:Y:S01]  /*0320*/  FFMA.FTZ R26, R21, R18, 0.0083824126049876213074 ;  /* 0x3c095663151a7423 */ /* 0x000fe20000010012 */
[----:B------:R-:W-:-:S03]  /*0330*/  FSEL R25, R0, 127, P2 ;  /* 0x42fe000000197808 */ /* 0x000fc60001000000 */
[C---:B------:R-:W-:Y:S01]  /*0340*/  FFMA.FTZ R0, R21.reuse, R26, 0.041667830199003219604 ;  /* 0x3d2aabe315007423 */ /* 0x040fe2000001001a */
[----:B------:R-:W1:Y:S03]  /*0350*/  FRND R22, R22 ;  /* 0x0000001600167307 */ /* 0x000e660000201000 */
[----:B------:R-:W-:Y:S01]  /*0360*/  FFMA.FTZ R28, R21, R0, 0.16666397452354431152 ;  /* 0x3e2aa9f6151c7423 */ /* 0x000fe20000010000 */
[----:B------:R-:W-:-:S04]  /*0370*/  FADD.FTZ R0, |R16|, -RZ ;  /* 0x800000ff10007221 */ /* 0x000fc80000010200 */
[----:B------:R-:W3:Y:S01]  /*0380*/  MUFU.EX2 R26, R25 ;  /* 0x00000019001a7308 */ /* 0x000ee20000000800 */
[----:B------:R-:W-:Y:S01]  /*0390*/  FFMA.FTZ R28, R21, R28, 0.49999994039535522461 ;  /* 0x3efffffe151c7423 */ /* 0x000fe2000001001c */
[----:B------:R-:W-:-:S03]  /*03a0*/  FSETP.GEU.AND P1, PT, R0, 0.40999999642372131348, PT ;  /* 0x3ed1eb850000780b */ /* 0x000fc60003f2e000 */
[----:B------:R-:W-:-:S04]  /*03b0*/  FMUL R28, R21, R28 ;  /* 0x0000001c151c7220 */ /* 0x000fc80000400000 */
[----:B------:R-:W-:Y:S01]  /*03c0*/  FFMA.FTZ R23, R21, R28, R21 ;  /* 0x0000001c15177223 */ /* 0x000fe20000010015 */
[----:B-1----:R-:W-:Y:S01]  /*03d0*/  FSEL R21, R22, RZ, P1 ;  /* 0x000000ff16157208 */ /* 0x002fe20000800000 */
[----:B---3--:R-:W-:-:S04]  /*03e0*/  FADD R27, R26, -1 ;  /* 0xbf8000001a1b7421 */ /* 0x008fc80000000000 */
[C---:B------:R-:W-:Y:S01]  /*03f0*/  FFMA.FTZ R0, -R21.reuse, 0.693145751953125, R16 ;  /* 0x3f31720015007823 */ /* 0x040fe20000010110 */
[C---:B------:R-:W-:Y:S01]  /*0400*/  FSETP.NEU.AND P1, PT, R21.reuse, 128, PT ;  /* 0x430000001500780b */ /* 0x040fe20003f2d000 */
[----:B------:R-:W-:Y:S02]  /*0410*/  FFMA.FTZ R26, R26, R23, R27 ;  /* 0x000000171a1a7223 */ /* 0x000fe4000001001b */
[C---:B------:R-:W-:Y:S01]  /*0420*/  FFMA.FTZ R23, -R21.reuse, 1.428606765330187045e-06, R0 ;  /* 0x35bfbe8e15177823 */ /* 0x040fe20000010100 */
[----:B------:R-:W-:-:S03]  /*0430*/  FSEL R28, R21, 127, P1 ;  /* 0x42fe0000151c7808 */ /* 0x000fc60000800000 */
[C---:B------:R-:W-:Y:S01]  /*0440*/  FFMA.FTZ R0, R23.reuse, R18, 0.0083824126049876213074 ;  /* 0x3c09566317007423 */ /* 0x040fe20000010012 */
[----:B------:R-:W1:Y:S03]  /*0450*/  MUFU.EX2 R22, R28 ;  /* 0x0000001c00167308 */ /* 0x000e660000000800 */
[----:B------:R-:W-:-:S04]  /*0460*/  FFMA.FTZ R0, R23, R0, 0.041667830199003219604 ;  /* 0x3d2aabe317007423 */ /* 0x000fc80000010000 */
[----:B------:R-:W-:-:S04]  /*0470*/  FFMA.FTZ R0, R23, R0, 0.16666397452354431152 ;  /* 0x3e2aa9f617007423 */ /* 0x000fc80000010000 */
[----:B------:R-:W-:-:S04]  /*0480*/  FFMA.FTZ R0, R23, R0, 0.49999994039535522461 ;  /* 0x3efffffe17007423 */ /* 0x000fc80000010000 */
[----:B------:R-:W-:Y:S01]  /*0490*/  FMUL R0, R23, R0 ;  /* 0x0000000017007220 */ /* 0x000fe20000400000 */
[----:B-1----:R-:W-:-:S03]  /*04a0*/  FADD R27, R22, -1 ;  /* 0xbf800000161b7421 */ /* 0x002fc60000000000 */
[----:B------:R-:W-:Y:S01]  /*04b0*/  FFMA.FTZ R23, R23, R0, R23 ;  /* 0x0000000017177223 */ /* 0x000fe20000010017 */
[----:B------:R-:W-:-:S03]  /*04c0*/  FADD R0, R12, R8 ;  /* 0x000000080c007221 */ /* 0x000fc60000000000 */
[----:B------:R-:W-:Y:S01]  /*04d0*/  FFMA.FTZ R22, R22, R23, R27 ;  /* 0x0000001716167223 */ /* 0x000fe2000001001b */
[----:B------:R-:W-:-:S04]  /*04e0*/  FMUL R27, R0, 1.4426950216293334961 ;  /* 0x3fb8aa3b001b7820 */ /* 0x000fc80000400000 */
[----:B------:R-:W1:Y:S01]  /*04f0*/  FRND R23, R27 ;  /* 0x0000001b00177307 */ /* 0x000e620000201000 */
[----:B------:R-:W-:Y:S01]  /*0500*/  FSETP.GT.AND P3, PT, R15, -R11, PT ;  /* 0x8000000b0f00720b */ /* 0x000fe20003f64000 */
[----:B------:R-:W-:Y:S01]  /*0510*/  FADD.FTZ R15, |R0|, -RZ ;  /* 0x800000ff000f7221 */ /* 0x000fe20000010200 */
[----:B------:R-:W-:-:S04]  /*0520*/  FSETP.NEU.AND P5, PT, R20, RZ, PT ;  /* 0x000000ff1400720b */ /* 0x000fc80003fad000 */
[----:B------:R-:W-:Y:S01]  /*0530*/  FSETP.GEU.AND P4, PT, R15, 0.40999999642372131348, PT ;  /* 0x3ed1eb850f00780b */ /* 0x000fe20003f8e000 */
[----:B------:R-:W-:Y:S01]  /*0540*/  @!P0 FADD R24, R24, R24 ;  /* 0x0000001818188221 */ /* 0x000fe20000000000 */
[----:B------:R-:W-:Y:S02]  /*0550*/  FSETP.GT.AND P6, PT, R17, 128, PT ;  /* 0x430000001100780b */ /* 0x000fe40003fc4000 */
[----:B------:R-:W-:Y:S02]  /*0560*/  FSETP.GT.AND P0, PT, R14, -R10, PT ;  /* 0x8000000a0e00720b */ /* 0x000fe40003f04000 */
[----:B-1----:R-:W-:Y:S02]  /*0570*/  FSEL R23, R23, RZ, P4 ;  /* 0x000000ff17177208 */ /* 0x002fe40002000000 */
[----:B------:R-:W-:Y:S02]  /*0580*/  FSEL R24, R24, +INF , !P6 ;  /* 0x7f80000018187808 */ /* 0x000fe40007000000 */
[----:B------:R-:W-:Y:S01]  /*0590*/  FSETP.GEU.AND P4, PT, R17, -25, PT ;  /* 0xc1c800001100780b */ /* 0x000fe20003f8e000 */
[----:B------:R-:W-:Y:S01]  /*05a0*/  FFMA.FTZ R14, -R23, 0.693145751953125, R0 ;  /* 0x3f317200170e7823 */ /* 0x000fe20000010100 */
[----:B------:R-:W-:-:S02]  /*05b0*/  FADD R15, R20, R20 ;  /* 0x00000014140f7221 */ /* 0x000fc40000000000 */
[----:B------:R-:W-:Y:S01]  /*05c0*/  @P5 FSEL R15, R24, -1, P4 ;  /* 0xbf800000180f5808 */ /* 0x000fe20002000000 */
[C---:B------:R-:W-:Y:S01]  /*05d0*/  FFMA.FTZ R17, -R23.reuse, 1.428606765330187045e-06, R14 ;  /* 0x35bfbe8e17117823 */ /* 0x040fe2000001010e */
[----:B------:R-:W-:-:S03]  /*05e0*/  FSETP.NEU.AND P4, PT, R23, 128, PT ;  /* 0x430000001700780b */ /* 0x000fc60003f8d000 */
[----:B------:R-:W-:Y:S01]  /*05f0*/  FFMA.FTZ R24, R17, R18, 0.0083824126049876213074 ;  /* 0x3c09566311187423 */ /* 0x000fe20000010012 */
[----:B------:R-:W-:-:S03]  /*0600*/  FSEL R14, R23, 127, P4 ;  /* 0x42fe0000170e7808 */ /* 0x000fc60002000000 */
[C---:B------:R-:W-:Y:S02]  /*0610*/  FFMA.FTZ R28, R17.reuse, R24, 0.041667830199003219604 ;  /* 0x3d2aabe3111c7423 */ /* 0x040fe40000010018 */
[----:B------:R-:W1:Y:S02]  /*0620*/  MUFU.EX2 R24, R14 ;  /* 0x0000000e00187308 */ /* 0x000e640000000800 */
[----:B------:R-:W-:-:S04]  /*0630*/  FFMA.FTZ R28, R17, R28, 0.16666397452354431152 ;  /* 0x3e2aa9f6111c7423 */ /* 0x000fc8000001001c */
[----:B------:R-:W-:-:S04]  /*0640*/  FFMA.FTZ R28, R17, R28, 0.49999994039535522461 ;  /* 0x3efffffe111c7423 */ /* 0x000fc8000001001c */
[----:B------:R-:W-:-:S04]  /*0650*/  FMUL R28, R17, R28 ;  /* 0x0000001c111c7220 */ /* 0x000fc80000400000 */
[----:B------:R-:W-:Y:S01]  /*0660*/  FFMA.FTZ R17, R17, R28, R17 ;  /* 0x0000001c11117223 */ /* 0x000fe20000010011 */
[----:B-1----:R-:W-:Y:S01]  /*0670*/  FADD R27, R24, -1 ;  /* 0xbf800000181b7421 */ /* 0x002fe20000000000 */
[----:B------:R-:W-:-:S03]  /*0680*/  FSETP.NEU.AND P5, PT, R19, RZ, PT ;  /* 0x000000ff1300720b */ /* 0x000fc60003fad000 */
[----:B------:R-:W-:Y:S01]  /*0690*/  FFMA.FTZ R24, R24, R17, R27 ;  /* 0x0000001118187223 */ /* 0x000fe2000001001b */
[----:B--2---:R-:W-:Y:S01]  /*06a0*/  FADD R17, R4, R8 ;  /* 0x0000000804117221 */ /* 0x004fe20000000000 */
[----:B------:R-:W-:Y:S01]  /*06b0*/  @!P2 FADD R26, R26, R26 ;  /* 0x0000001a1a1aa221 */ /* 0x000fe20000000000 */
[C---:B------:R-:W-:Y:S02]  /*06c0*/  FSETP.GT.AND P2, PT, R25.reuse, 128, PT ;  /* 0x430000001900780b */ /* 0x040fe40003f44000 */
[----:B------:R-:W-:Y:S01]  /*06d0*/  FSETP.GEU.AND P6, PT, R25, -25, PT ;  /* 0xc1c800001900780b */ /* 0x000fe20003fce000 */
[----:B------:R-:W-:Y:S01]  /*06e0*/  FMUL R25, R17, 1.4426950216293334961 ;  /* 0x3fb8aa3b11197820 */ /* 0x000fe20000400000 */
[----:B------:R-:W-:Y:S01]  /*06f0*/  FSEL R26, R26, +INF , !P2 ;  /* 0x7f8000001a1a7808 */ /* 0x000fe20005000000 */
[----:B------:R-:W-:-:S04]  /*0700*/  FADD R14, R19, R19 ;  /* 0x00000013130e7221 */ /* 0x000fc80000000000 */
[----:B------:R-:W1:Y:S01]  /*0710*/  FRND R25, R25 ;  /* 0x0000001900197307 */ /* 0x000e620000201000 */
[----:B------:R-:W-:Y:S01]  /*0720*/  @P5 FSEL R14, R26, -1, P6 ;  /* 0xbf8000001a0e5808 */ /* 0x000fe20003000000 */
[----:B------:R-:W-:Y:S01]  /*0730*/  FADD.FTZ R26, |R17|, -RZ ;  /* 0x800000ff111a7221 */ /* 0x000fe20000010200 */
[----:B------:R-:W-:Y:S02]  /*0740*/  FSEL R21, R21, 127, P1 ;  /* 0x42fe000015157808 */ /* 0x000fe40000800000 */
[----:B------:R-:W-:Y:S02]  /*0750*/  FSETP.NEU.AND P6, PT, R16, RZ, PT ;  /* 0x000000ff1000720b */ /* 0x000fe40003fcd000 */
[----:B------:R-:W-:Y:S01]  /*0760*/  FSETP.GEU.AND P5, PT, R26, 0.40999999642372131348, PT ;  /* 0x3ed1eb851a00780b */ /* 0x000fe20003fae000 */
[----:B------:R-:W-:Y:S01]  /*0770*/  @!P1 FADD R22, R22, R22 ;  /* 0x0000001616169221 */ /* 0x000fe20000000000 */
[----:B------:R-:W-:Y:S02]  /*0780*/  FSETP.GT.AND P1, PT, R21, 128, PT ;  /* 0x430000001500780b */ /* 0x000fe40003f24000 */
[----:B-1----:R-:W-:-:S02]  /*0790*/  FSEL R26, R25, RZ, P5 ;  /* 0x000000ff191a7208 */ /* 0x002fc40002800000 */
[----:B------:R-:W-:Y:S02]  /*07a0*/  FSEL R22, R22, +INF , !P1 ;  /* 0x7f80000016167808 */ /* 0x000fe40004800000 */
[----:B------:R-:W-:Y:S01]  /*07b0*/  FSETP.GEU.AND P1, PT, R21, -25, PT ;  /* 0xc1c800001500780b */ /* 0x000fe20003f2e000 */
[----:B------:R-:W-:Y:S01]  /*07c0*/  FFMA.FTZ R21, -R26, 0.693145751953125, R17 ;  /* 0x3f3172001a157823 */ /* 0x000fe20000010111 */
[----:B------:R-:W-:Y:S01]  /*07d0*/  FSETP.GT.AND P2, PT, R13, -R9, PT ;  /* 0x800000090d00720b */ /* 0x000fe20003f44000 */
[----:B------:R-:W-:Y:S01]  /*07e0*/  FADD R13, R16, R16 ;  /* 0x00000010100d7221 */ /* 0x000fe20000000000 */
[----:B------:R-:W-:Y:S01]  /*07f0*/  @P6 FSEL R13, R22, -1, P1 ;  /* 0xbf800000160d6808 */ /* 0x000fe20000800000 */
[C---:B------:R-:W-:Y:S01]  /*0800*/  FFMA.FTZ R21, -R26.reuse, 1.428606765330187045e-06, R21 ;  /* 0x35bfbe8e1a157823 */ /* 0x040fe20000010115 */
[----:B------:R-:W-:-:S03]  /*0810*/  FSETP.NEU.AND P6, PT, R26, 128, PT ;  /* 0x430000001a00780b */ /* 0x000fc60003fcd000 */
[----:B------:R-:W-:Y:S01]  /*0820*/  FFMA.FTZ R28, R21, R18, 0.0083824126049876213074 ;  /* 0x3c095663151c7423 */ /* 0x000fe20000010012 */
[----:B------:R-:W-:-:S03]  /*0830*/  FSEL R22, R26, 127, P6 ;  /* 0x42fe00001a167808 */ /* 0x000fc60003000000 */
[C---:B------:R-:W-:Y:S01]  /*0840*/  FFMA.FTZ R28, R21.reuse, R28, 0.041667830199003219604 ;  /* 0x3d2aabe3151c7423 */ /* 0x040fe2000001001c */
[----:B------:R-:W1:Y:S03]  /*0850*/  MUFU.EX2 R25, R22 ;  /* 0x0000001600197308 */ /* 0x000e660000000800 */
[----:B------:R-:W-:-:S04]  /*0860*/  FFMA.FTZ R28, R21, R28, 0.16666397452354431152 ;  /* 0x3e2aa9f6151c7423 */ /* 0x000fc8000001001c */
[----:B------:R-:W-:-:S04]  /*0870*/  FFMA.FTZ R28, R21, R28, 0.49999994039535522461 ;  /* 0x3efffffe151c7423 */ /* 0x000fc8000001001c */
[----:B------:R-:W-:-:S04]  /*0880*/  FMUL R28, R21, R28 ;  /* 0x0000001c151c7220 */ /* 0x000fc80000400000 */
[----:B------:R-:W-:Y:S01]  /*0890*/  FFMA.FTZ R28, R21, R28, R21 ;  /* 0x0000001c151c7223 */ /* 0x000fe20000010015 */
[----:B-1----:R-:W-:Y:S01]  /*08a0*/  FADD R26, R25, -1 ;  /* 0xbf800000191a7421 */ /* 0x002fe20000000000 */
[----:B------:R-:W-:-:S03]  /*08b0*/  FADD R21, R5, R9 ;  /* 0x0000000905157221 */ /* 0x000fc60000000000 */
[----:B------:R-:W-:Y:S01]  /*08c0*/  FFMA.FTZ R25, R25, R28, R26 ;  /* 0x0000001c19197223 */ /* 0x000fe2000001001a */
[----:B------:R-:W-:Y:S01]  /*08d0*/  FMUL R26, R21, 1.4426950216293334961 ;  /* 0x3fb8aa3b151a7820 */ /* 0x000fe20000400000 */
[----:B------:R-:W-:-:S03]  /*08e0*/  FSETP.GT.AND P1, PT, R12, -R8, PT ;  /* 0x800000080c00720b */ /* 0x000fc60003f24000 */
[----:B------:R-:W1:Y:S01]  /*08f0*/  FRND R12, R26 ;  /* 0x0000001a000c7307 */ /* 0x000e620000201000 */
[----:B------:R-:W-:Y:S01]  /*0900*/  FSEL R27, R23, 127, P4 ;  /* 0x42fe0000171b7808 */ /* 0x000fe20002000000 */
[----:B------:R-:W-:Y:S01]  /*0910*/  @!P4 FADD R24, R24, R24 ;  /* 0x000000181818c221 */ /* 0x000fe20000000000 */
[----:B------:R-:W-:Y:S02]  /*0920*/  FADD.FTZ R23, |R21|, -RZ ;  /* 0x800000ff15177221 */ /* 0x000fe40000010200 */
[----:B------:R-:W-:-:S04]  /*0930*/  FSETP.GT.AND P5, PT, R27, 128, PT ;  /* 0x430000001b00780b */ /* 0x000fc80003fa4000 */
[----:B------:R-:W-:Y:S02]  /*0940*/  FSEL R24, R24, +INF , !P5 ;  /* 0x7f80000018187808 */ /* 0x000fe40006800000 */
[----:B------:R-:W-:Y:S02]  /*0950*/  FSETP.GEU.AND P5, PT, R23, 0.40999999642372131348, PT ;  /* 0x3ed1eb851700780b */ /* 0x000fe40003fae000 */
[----:B------:R-:W-:Y:S02]  /*0960*/  FSETP.NEU.AND P4, PT, R0, RZ, PT ;  /* 0x000000ff0000720b */ /* 0x000fe40003f8d000 */
[----:B-1----:R-:W-:Y:S02]  /*0970*/  FSEL R12, R12, RZ, P5 ;  /* 0x000000ff0c0c7208 */ /* 0x002fe40002800000 */
[----:B------:R-:W-:-:S03]  /*0980*/  FSETP.GEU.AND P5, PT, R27, -25, PT ;  /* 0xc1c800001b00780b */ /* 0x000fc60003fae000 */
[----:B------:R-:W-:Y:S01]  /*0990*/  FFMA.FTZ R27, -R12, 0.693145751953125, R21 ;  /* 0x3f3172000c1b7823 */ /* 0x000fe20000010115 */
[----:B------:R-:W-:-:S03]  /*09a0*/  FADD R23, R0, R0 ;  /* 0x0000000000177221 */ /* 0x000fc60000000000 */
[----:B------:R-:W-:Y:S02]  /*09b0*/  FFMA.FTZ R27, -R12, 1.428606765330187045e-06, R27 ;  /* 0x35bfbe8e0c1b7823 */ /* 0x000fe4000001011b */
[----:B------:R-:W-:Y:S01]  /*09c0*/  @P4 FSEL R23, R24, -1, P5 ;  /* 0xbf80000018174808 */ /* 0x000fe20002800000 */
[----:B------:R-:W-:Y:S01]  /*09d0*/  @!P6 FADD R25, R25, R25 ;  /* 0x000000191919e221 */ /* 0x000fe20000000000 */
[C---:B------:R-:W-:Y:S02]  /*09e0*/  FSETP.GEU.AND P4, PT, R22.reuse, -25, PT ;  /* 0xc1c800001600780b */ /* 0x040fe40003f8e000 */
[----:B------:R-:W-:Y:S01]  /*09f0*/  FSETP.GT.AND P5, PT, R22, 128, PT ;  /* 0x430000001600780b */ /* 0x000fe20003fa4000 */
[----:B------:R-:W-:Y:S01]  /*0a00*/  FFMA.FTZ R22, R27, R18, 0.0083824126049876213074 ;  /* 0x3c0956631b167423 */ /* 0x000fe20000010012 */
[----:B------:R-:W-:-:S03]  /*0a10*/  FSETP.NEU.AND P6, PT, R12, 128, PT ;  /* 0x430000000c00780b */ /* 0x000fc60003fcd000 */
[----:B------:R-:W-:Y:S01]  /*0a20*/  FFMA.FTZ R22, R27, R22, 0.041667830199003219604 ;  /* 0x3d2aabe31b167423 */ /* 0x000fe20000010016 */
[----:B------:R-:W-:Y:S02]  /*0a30*/  FSEL R12, R12, 127, P6 ;  /* 0x42fe00000c0c7808 */ /* 0x000fe40003000000 */
[----:B------:R-:W-:Y:S01]  /*0a40*/  FSEL R25, R25, +INF , !P5 ;  /* 0x7f80000019197808 */ /* 0x000fe20006800000 */
[----:B------:R-:W-:Y:S01]  /*0a50*/  FFMA.FTZ R22, R27, R22, 0.16666397452354431152 ;  /* 0x3e2aa9f61b167423 */ /* 0x000fe20000010016 */
[----:B------:R-:W-:Y:S01]  /*0a60*/  FSETP.NEU.AND P5, PT, R17, RZ, PT ;  /* 0x000000ff1100720b */ /* 0x000fe20003fad000 */
[----:B------:R-:W1:Y:S02]  /*0a70*/  MUFU.EX2 R24, R12 ;  /* 0x0000000c00187308 */ /* 0x000e640000000800 */
[----:B------:R-:W-:-:S04]  /*0a80*/  FFMA.FTZ R22, R27, R22, 0.49999994039535522461 ;  /* 0x3efffffe1b167423 */ /* 0x000fc80000010016 */
[----:B------:R-:W-:-:S04]  /*0a90*/  FMUL R22, R27, R22 ;  /* 0x000000161b167220 */ /* 0x000fc80000400000 */
[----:B------:R-:W-:Y:S01]  /*0aa0*/  FFMA.FTZ R27, R27, R22, R27 ;  /* 0x000000161b1b7223 */ /* 0x000fe2000001001b */
[----:B------:R-:W-:Y:S01]  /*0ab0*/  FADD R22, R17, R17 ;  /* 0x0000001111167221 */ /* 0x000fe20000000000 */
[----:B------:R-:W-:Y:S02]  /*0ac0*/  @P5 FSEL R22, R25, -1, P4 ;  /* 0xbf80000019165808 */ /* 0x000fe40002000000 */
[C---:B------:R-:W-:Y:S01]  /*0ad0*/  FSETP.GT.AND P4, PT, R7.reuse, -R11, PT ;  /* 0x8000000b0700720b */ /* 0x040fe20003f84000 */
[----:B-1----:R-:W-:Y:S01]  /*0ae0*/  FADD R25, R24, -1 ;  /* 0xbf80000018197421 */ /* 0x002fe20000000000 */
[----:B------:R-:W-:Y:S01]  /*0af0*/  FADD R7, R7, R11 ;  /* 0x0000000b07077221 */ /* 0x000fe20000000000 */
[----:B------:R-:W-:Y:S02]  /*0b00*/  FADD R11, R6, R10 ;  /* 0x0000000a060b7221 */ /* 0x000fe40000000000 */
[----:B------:R-:W-:Y:S02]  /*0b10*/  FFMA.FTZ R27, R24, R27, R25 ;  /* 0x0000001b181b7223 */ /* 0x000fe40000010019 */
[----:B------:R-:W-:-:S06]  /*0b20*/  FMUL R25, R11, 1.4426950216293334961 ;  /* 0x3fb8aa3b0b197820 */ /* 0x000fcc0000400000 */
[----:B------:R-:W1:Y:S01]  /*0b30*/  FRND R25, R25 ;  /* 0x0000001900197307 */ /* 0x000e620000201000 */
[----:B------:R-:W-:Y:S01]  /*0b40*/  FADD.FTZ R24, |R11|, -RZ ;  /* 0x800000ff0b187221 */ /* 0x000fe20000010200 */
[----:B------:R-:W-:-:S04]  /*0b50*/  @!P6 FADD R27, R27, R27 ;  /* 0x0000001b1b1be221 */ /* 0x000fc80000000000 */
[----:B------:R-:W-:Y:S02]  /*0b60*/  FSETP.GEU.AND P5, PT, R24, 0.40999999642372131348, PT ;  /* 0x3ed1eb851800780b */ /* 0x000fe40003fae000 */
[----:B------:R-:W-:Y:S02]  /*0b70*/  FSETP.GT.AND P6, PT, R12, 128, PT ;  /* 0x430000000c00780b */ /* 0x000fe40003fc4000 */
[----:B-1----:R-:W-:Y:S02]  /*0b80*/  FSEL R26, R25, RZ, P5 ;  /* 0x000000ff191a7208 */ /* 0x002fe40002800000 */
[----:B------:R-:W-:-:S03]  /*0b90*/  FSEL R28, R27, +INF , !P6 ;  /* 0x7f8000001b1c7808 */ /* 0x000fc60007000000 */
[----:B------:R-:W-:Y:S01]  /*0ba0*/  FFMA.FTZ R27, -R26, 0.693145751953125, R11 ;  /* 0x3f3172001a1b7823 */ /* 0x000fe2000001010b */
[----:B------:R-:W-:-:S03]  /*0bb0*/  FSETP.NEU.AND P6, PT, R21, RZ, PT ;  /* 0x000000ff1500720b */ /* 0x000fc60003fcd000 */
[----:B------:R-:W-:Y:S01]  /*0bc0*/  FFMA.FTZ R25, -R26, 1.428606765330187045e-06, R27 ;  /* 0x35bfbe8e1a197823 */ /* 0x000fe2000001011b */
[----:B------:R-:W-:-:S03]  /*0bd0*/  FSETP.GEU.AND P5, PT, R12, -25, PT ;  /* 0xc1c800000c00780b */ /* 0x000fc60003fae000 */
[----:B------:R-:W-:-:S04]  /*0be0*/  FFMA.FTZ R12, R25, R18, 0.0083824126049876213074 ;  /* 0x3c095663190c7423 */ /* 0x000fc80000010012 */
[----:B------:R-:W-:Y:S01]  /*0bf0*/  FFMA.FTZ R12, R25, R12, 0.041667830199003219604 ;  /* 0x3d2aabe3190c7423 */ /* 0x000fe2000001000c */
[----:B------:R-:W-:-:S03]  /*0c00*/  FADD R24, R21, R21 ;  /* 0x0000001515187221 */ /* 0x000fc60000000000 */
[C---:B------:R-:W-:Y:S01]  /*0c10*/  FFMA.FTZ R12, R25.reuse, R12, 0.16666397452354431152 ;  /* 0x3e2aa9f6190c7423 */ /* 0x040fe2000001000c */
[----:B------:R-:W-:Y:S02]  /*0c20*/  @P6 FSEL R24, R28, -1, P5 ;  /* 0xbf8000001c186808 */ /* 0x000fe40002800000 */
[----:B------:R-:W-:Y:S01]  /*0c30*/  FSETP.NEU.AND P5, PT, R26, 128, PT ;  /* 0x430000001a00780b */ /* 0x000fe20003fad000 */
[----:B------:R-:W-:-:S04]  /*0c40*/  FFMA.FTZ R12, R25, R12, 0.49999994039535522461 ;  /* 0x3efffffe190c7423 */ /* 0x000fc8000001000c */
[----:B------:R-:W-:Y:S01]  /*0c50*/  FMUL R28, R25, R12 ;  /* 0x0000000c191c7220 */ /* 0x000fe20000400000 */
[----:B------:R-:W-:-:S03]  /*0c60*/  FSEL R12, R26, 127, P5 ;  /* 0x42fe00001a0c7808 */ /* 0x000fc60002800000 */
[----:B------:R-:W-:Y:S02]  /*0c70*/  FFMA.FTZ R28, R25, R28, R25 ;  /* 0x0000001c191c7223 */ /* 0x000fe40000010019 */
[----:B------:R-:W1:Y:S01]  /*0c80*/  MUFU.EX2 R25, R12 ;  /* 0x0000000c00197308 */ /* 0x000e620000000800 */
[----:B------:R-:W-:Y:S01]  /*0c90*/  FSEL R15, R20, R15, P3 ;  /* 0x0000000f140f7208 */ /* 0x000fe20001800000 */
[----:B-1----:R-:W-:-:S04]  /*0ca0*/  FADD R20, R25, -1 ;  /* 0xbf80000019147421 */ /* 0x002fc80000000000 */
[----:B------:R-:W-:Y:S01]  /*0cb0*/  FFMA.FTZ R28, R25, R28, R20 ;  /* 0x0000001c191c7223 */ /* 0x000fe20000010014 */
[----:B------:R-:W-:-:S06]  /*0cc0*/  FMUL R25, R7, 1.4426950216293334961 ;  /* 0x3fb8aa3b07197820 */ /* 0x000fcc0000400000 */
[----:B------:R-:W1:Y:S01]  /*0cd0*/  FRND R25, R25 ;  /* 0x0000001900197307 */ /* 0x000e620000201000 */
[----:B------:R-:W-:Y:S01]  /*0ce0*/  FADD.FTZ R20, |R7|, -RZ ;  /* 0x800000ff07147221 */ /* 0x000fe20000010200 */
[----:B------:R-:W-:Y:S01]  /*0cf0*/  @!P5 FADD R28, R28, R28 ;  /* 0x0000001c1c1cd221 */ /* 0x000fe20000000000 */
[----:B------:R-:W-:Y:S02]  /*0d00*/  FSETP.GT.AND P6, PT, R12, 128, PT ;  /* 0x430000000c00780b */ /* 0x000fe40003fc4000 */
[----:B------:R-:W-:Y:S02]  /*0d10*/  FSETP.NEU.AND P3, PT, R11, RZ, PT ;  /* 0x000000ff0b00720b */ /* 0x000fe40003f6d000 */
[----:B------:R-:W-:Y:S02]  /*0d20*/  FSETP.GEU.AND P5, PT, R20, 0.40999999642372131348, PT ;  /* 0x3ed1eb851400780b */ /* 0x000fe40003fae000 */
[----:B------:R-:W-:Y:S02]  /*0d30*/  FSEL R28, R28, +INF , !P6 ;  /* 0x7f8000001c1c7808 */ /* 0x000fe40007000000 */
[----:B------:R-:W-:-:S02]  /*0d40*/  FSETP.GEU.AND P6, PT, R12, -25, PT ;  /* 0xc1c800000c00780b */ /* 0x000fc40003fce000 */
[----:B-1----:R-:W-:Y:S01]  /*0d50*/  FSEL R12, R25, RZ, P5 ;  /* 0x000000ff190c7208 */ /* 0x002fe20002800000 */
[----:B------:R-:W-:-:S04]  /*0d60*/  FADD R20, R11, R11 ;  /* 0x0000000b0b147221 */ /* 0x000fc80000000000 */
[----:B------:R-:W-:Y:S01]  /*0d70*/  FFMA.FTZ R25, -R12, 0.693145751953125, R7 ;  /* 0x3f3172000c197823 */ /* 0x000fe20000010107 */
[----:B------:R-:W-:-:S03]  /*0d80*/  @P3 FSEL R20, R28, -1, P6 ;  /* 0xbf8000001c143808 */ /* 0x000fc60003000000 */
        /* <DEDUP_REMOVED lines=12> */
[----:B------:R-:W-:-:S04]  /*0e50*/  FFMA.FTZ R18, R18, R25, R27 ;  /* 0x0000001912127223 */ /* 0x000fc8000001001b */
[----:B------:R-:W-:Y:S01]  /*0e60*/  @!P3 FADD R18, R18, R18 ;  /* 0x000000121212b221 */ /* 0x000fe20000000000 */
[C---:B------:R-:W-:Y:S02]  /*0e70*/  FSETP.GT.AND P3, PT, R12.reuse, 128, PT ;  /* 0x430000000c00780b */ /* 0x040fe40003f64000 */
[----:B------:R-:W-:Y:S02]  /*0e80*/  FSETP.GEU.AND P6, PT, R12, -25, PT ;  /* 0xc1c800000c00780b */ /* 0x000fe40003fce000 */
[----:B------:R-:W-:Y:S02]  /*0e90*/  FSEL R18, R18, +INF , !P3 ;  /* 0x7f80000012127808 */ /* 0x000fe40005800000 */
[----:B------:R-:W-:Y:S02]  /*0ea0*/  FSEL R14, R19, R14, P0 ;  /* 0x0000000e130e7208 */ /* 0x000fe40000000000 */
[----:B------:R-:W-:Y:S01]  /*0eb0*/  FSEL R18, R18, -1, P6 ;  /* 0xbf80000012127808 */ /* 0x000fe20003000000 */
[----:B------:R-:W-:Y:S01]  /*0ec0*/  @!P5 FADD R18, R7, R7 ;  /* 0x000000070712d221 */ /* 0x000fe20000000000 */
[----:B------:R-:W-:-:S02]  /*0ed0*/  FSETP.GT.AND P3, PT, R6, -R10, PT ;  /* 0x8000000a0600720b */ /* 0x000fc40003f64000 */
[----:B------:R-:W-:Y:S02]  /*0ee0*/  FSETP.GT.AND P6, PT, R4, -R8, PT ;  /* 0x800000080400720b */ /* 0x000fe40003fc4000 */
[----:B------:R-:W-:Y:S02]  /*0ef0*/  FSETP.GT.AND P0, PT, R5, -R9, PT ;  /* 0x800000090500720b */ /* 0x000fe40003f04000 */
[----:B------:R-:W-:Y:S02]  /*0f00*/  FSEL R13, R16, R13, P2 ;  /* 0x0000000d100d7208 */ /* 0x000fe40001000000 */
[----:B------:R-:W-:Y:S02]  /*0f10*/  FSEL R12, R0, R23, P1 ;  /* 0x00000017000c7208 */ /* 0x000fe40000800000 */
[----:B------:R-:W-:Y:S02]  /*0f20*/  FSEL R4, R17, R22, P6 ;  /* 0x0000001611047208 */ /* 0x000fe40003000000 */
[----:B------:R-:W-:-:S02]  /*0f30*/  FSEL R5, R21, R24, P0 ;  /* 0x0000001815057208 */ /* 0x000fc40000000000 */
[----:B------:R-:W-:Y:S02]  /*0f40*/  FSEL R6, R11, R20, P3 ;  /* 0x000000140b067208 */ /* 0x000fe40001800000 */
[----:B------:R-:W-:Y:S01]  /*0f50*/  FSEL R7, R7, R18, P4 ;  /* 0x0000001207077208 */ /* 0x000fe20002000000 */
[----:B------:R-:W-:Y:S04]  /*0f60*/  STG.E.128 desc[UR4][R2.64], R12 ;  /* 0x0000000c02007986 */ /* 0x000fe8000c101d04 */
[----:B------:R-:W-:Y:S01]  /*0f70*/  STG.E.128 desc[UR4][R2.64+0x800], R4 ;  /* 0x0008000402007986 */ /* 0x000fe2000c101d04 */
[----:B------:R-:W-:Y:S05]  /*0f80*/  EXIT ;  /* 0x000000000000794d */ /* 0x000fea0003800000 */
.L_x_0:
[----:B------:R-:W-:-:S00]  /*0f90*/  BRA `(.L_x_0) ;  /* 0xfffffffc00fc7947 */ /* 0x000fc0000383ffff */
[----:B------:R-:W-:-:S00]  /*0fa0*/  NOP ;  /* 0x0000000000007918 */ /* 0x000fc00000000000 */
        /* <DEDUP_REMOVED lines=13> */
.L_x_1:


//--------------------- .nv.global.init           --------------------------
	.section	.nv.global.init,"aw",@progbits
.nv.global.init:
	.type		_$_str,@object
	.size		_$_str,(.L_0 - _$_str)
_$_str:
        /*0000*/ 	.byte	0x5f, 0x5f, 0x43, 0x55, 0x44, 0x41, 0x5f, 0x46, 0x54, 0x5a, 0x00
.L_0:


//--------------------- .nv.constant0.triton_poi_fused_convolution_elu_32 --------------------------
	.section	.nv.constant0.triton_poi_fused_convolution_elu_32,"a",@progbits
	.sectionflags	@""
	.align	4
.nv.constant0.triton_poi_fused_convolution_elu_32:
	.zero		548
